	.headerflags	@"EF_CUDA_TEXMODE_UNIFIED EF_CUDA_64BIT_ADDRESS EF_CUDA_ACCELERATORS EF_CUDA_SM90 EF_CUDA_VIRTUAL_SM(EF_CUDA_SM90)"
	.elftype	@"ET_EXEC"


//--------------------- .nv.info                  --------------------------
	.section	.nv.info,"",@"SHT_CUDA_INFO"
	.align	4


	//----- nvinfo : EIATTR_REGCOUNT
	.align		4
        /*0000*/ 	.byte	0x04, 0x2f
        /*0002*/ 	.short	(.L_3 - .L_2)
	.align		4
.L_2:
        /*0004*/ 	.word	index@(triton_poi_fused__native_batch_norm_legit_no_training_relu_4)
        /*0008*/ 	.word	0x0000001d


	//----- nvinfo : EIATTR_MIN_STACK_SIZE
	.align		4
.L_3:
        /*000c*/ 	.byte	0x04, 0x12
        /*000e*/ 	.short	(.L_5 - .L_4)
	.align		4
.L_4:
        /*0010*/ 	.word	index@(triton_poi_fused__native_batch_norm_legit_no_training_relu_4)
        /*0014*/ 	.word	0x00000000


	//----- nvinfo : EIATTR_FRAME_SIZE
	.align		4
.L_5:
        /*0018*/ 	.byte	0x04, 0x11
        /*001a*/ 	.short	(.L_7 - .L_6)
	.align		4
.L_6:
        /*001c*/ 	.word	index@(triton_poi_fused__native_batch_norm_legit_no_training_relu_4)
        /*0020*/ 	.word	0x00000000


	//----- nvinfo : EIATTR_MIN_STACK_SIZE
	.align		4
.L_7:
        /*0024*/ 	.byte	0x04, 0x12
        /*0026*/ 	.short	(.L_9 - .L_8)
	.align		4
.L_8:
        /*0028*/ 	.word	index@(triton_poi_fused__native_batch_norm_legit_no_training_relu_4)
        /*002c*/ 	.word	0x00000000
.L_9:


//--------------------- .nv.info.triton_poi_fused__native_batch_norm_legit_no_training_relu_4 --------------------------
	.section	.nv.info.triton_poi_fused__native_batch_norm_legit_no_training_relu_4,"",@"SHT_CUDA_INFO"
	.sectionflags	@""
	.align	4


	//----- nvinfo : EIATTR_CUDA_API_VERSION
	.align		4
        /*0000*/ 	.byte	0x04, 0x37
        /*0002*/ 	.short	(.L_11 - .L_10)
.L_10:
        /*0004*/ 	.word	0x0000007c


	//----- nvinfo : EIATTR_KPARAM_INFO
	.align		4
.L_11:
        /*0008*/ 	.byte	0x04, 0x17
        /*000a*/ 	.short	(.L_13 - .L_12)
.L_12:
        /*000c*/ 	.word	0x00000000
        /*0010*/ 	.short	0x0006
        /*0012*/ 	.short	0x0030
        /*0014*/ 	.byte	0x00, 0xf0, 0x11, 0x00


	//----- nvinfo : EIATTR_KPARAM_INFO
	.align		4
.L_13:
        /*0018*/ 	.byte	0x04, 0x17
        /*001a*/ 	.short	(.L_15 - .L_14)
.L_14:
        /*001c*/ 	.word	0x00000000
        /*0020*/ 	.short	0x0005
        /*0022*/ 	.short	0x0028
        /*0024*/ 	.byte	0x00, 0xf4, 0x21, 0x00


	//----- nvinfo : EIATTR_KPARAM_INFO
	.align		4
.L_15:
        /*0028*/ 	.byte	0x04, 0x17
        /*002a*/ 	.short	(.L_17 - .L_16)
.L_16:
        /*002c*/ 	.word	0x00000000
        /*0030*/ 	.short	0x0004
        /*0032*/ 	.short	0x0020
        /*0034*/ 	.byte	0x00, 0xf4, 0x21, 0x00


	//----- nvinfo : EIATTR_KPARAM_INFO
	.align		4
.L_17:
        /*0038*/ 	.byte	0x04, 0x17
        /*003a*/ 	.short	(.L_19 - .L_18)
.L_18:
        /*003c*/ 	.word	0x00000000
        /*0040*/ 	.short	0x0003
        /*0042*/ 	.short	0x0018
        /*0044*/ 	.byte	0x00, 0xf4, 0x21, 0x00


	//----- nvinfo : EIATTR_KPARAM_INFO
	.align		4
.L_19:
        /*0048*/ 	.byte	0x04, 0x17
        /*004a*/ 	.short	(.L_21 - .L_20)
.L_20:
        /*004c*/ 	.word	0x00000000
        /*0050*/ 	.short	0x0002
        /*0052*/ 	.short	0x0010
        /*0054*/ 	.byte	0x00, 0xf4, 0x21, 0x00


	//----- nvinfo : EIATTR_KPARAM_INFO
	.align		4
.L_21:
        /*0058*/ 	.byte	0x04, 0x17
        /*005a*/ 	.short	(.L_23 - .L_22)
.L_22:
        /*005c*/ 	.word	0x00000000
        /*0060*/ 	.short	0x0001
        /*0062*/ 	.short	0x0008
        /*0064*/ 	.byte	0x00, 0xf4, 0x21, 0x00


	//----- nvinfo : EIATTR_KPARAM_INFO
	.align		4
.L_23:
        /*0068*/ 	.byte	0x04, 0x17
        /*006a*/ 	.short	(.L_25 - .L_24)
.L_24:
        /*006c*/ 	.word	0x00000000
        /*0070*/ 	.short	0x0000
        /*0072*/ 	.short	0x0000
        /*0074*/ 	.byte	0x00, 0xf4, 0x21, 0x00


	//----- nvinfo : EIATTR_SPARSE_MMA_MASK
	.align		4
.L_25:
        /*0078*/ 	.byte	0x03, 0x50
        /*007a*/ 	.short	0x0000


	//----- nvinfo : EIATTR_MAXREG_COUNT
	.align		4
        /*007c*/ 	.byte	0x03, 0x1b
        /*007e*/ 	.short	0x00ff


	//----- nvinfo : EIATTR_EXIT_INSTR_OFFSETS
	.align		4
        /*0080*/ 	.byte	0x04, 0x1c
        /*0082*/ 	.short	(.L_27 - .L_26)


	//   ....[0]....
.L_26:
        /*0084*/ 	.word	0x000005b0


	//----- nvinfo : EIATTR_REQNTID
	.align		4
.L_27:
        /*0088*/ 	.byte	0x04, 0x10
        /*008a*/ 	.short	(.L_29 - .L_28)
.L_28:
        /*008c*/ 	.word	0x00000080
        /*0090*/ 	.word	0x00000001
        /*0094*/ 	.word	0x00000001


	//----- nvinfo : EIATTR_CBANK_PARAM_SIZE
	.align		4
.L_29:
        /*0098*/ 	.byte	0x03, 0x19
        /*009a*/ 	.short	0x0034


	//----- nvinfo : EIATTR_PARAM_CBANK
	.align		4
        /*009c*/ 	.byte	0x04, 0x0a
        /*009e*/ 	.short	(.L_31 - .L_30)
	.align		4
.L_30:
        /*00a0*/ 	.word	index@(.nv.constant0.triton_poi_fused__native_batch_norm_legit_no_training_relu_4)
        /*00a4*/ 	.short	0x0210
        /*00a6*/ 	.short	0x0034


	//----- nvinfo : EIATTR_SW_WAR
	.align		4
.L_31:
        /*00a8*/ 	.byte	0x04, 0x36
        /*00aa*/ 	.short	(.L_33 - .L_32)
.L_32:
        /*00ac*/ 	.word	0x00000008
.L_33:


//--------------------- .nv.callgraph             --------------------------
	.section	.nv.callgraph,"",@"SHT_CUDA_CALLGRAPH"
	.align	4
	.sectionentsize	8
	.align		4
        /*0000*/ 	.word	0x00000000
	.align		4
        /*0004*/ 	.word	0xffffffff
	.align		4
        /*0008*/ 	.word	0x00000000
	.align		4
        /*000c*/ 	.word	0xfffffffe
	.align		4
        /*0010*/ 	.word	0x00000000
	.align		4
        /*0014*/ 	.word	0xfffffffd
	.align		4
        /*0018*/ 	.word	0x00000000
	.align		4
        /*001c*/ 	.word	0xfffffffc


//--------------------- .nv.constant4             --------------------------
	.section	.nv.constant4,"a",@progbits
	.align	8
	.align		8
.nv.constant4:
        /*0000*/ 	.dword	_$_str
	.align		8
        /*0008*/ 	.dword	_$_str_$_2


//--------------------- .text.triton_poi_fused__native_batch_norm_legit_no_training_relu_4 --------------------------
	.section	.text.triton_poi_fused__native_batch_norm_legit_no_training_relu_4,"ax",@progbits
	.align	128
        .global         triton_poi_fused__native_batch_norm_legit_no_training_relu_4
        .type           triton_poi_fused__native_batch_norm_legit_no_training_relu_4,@function
        .size           triton_poi_fused__native_batch_norm_legit_no_training_relu_4,(.L_x_1 - triton_poi_fused__native_batch_norm_legit_no_training_relu_4)
        .other          triton_poi_fused__native_batch_norm_legit_no_training_relu_4,@"STO_CUDA_ENTRY STV_DEFAULT"
triton_poi_fused__native_batch_norm_legit_no_training_relu_4:
.text.triton_poi_fused__native_batch_norm_legit_no_training_relu_4:
[----:B------:R-:W-:Y:S01]  /*0000*/  LDC R1, c[0x0][0x28] ;  /* 0x00000a00ff017b82 */ /* 0x000fe20000000800 */
[----:B------:R-:W1:Y:S07]  /*0010*/  S2R R0, SR_TID.X ;  /* 0x0000000000007919 */ /* 0x000e6e0000002100 */
[----:B------:R-:W2:Y:S01]  /*0020*/  LDC.64 R20, c[0x0][0x220] ;  /* 0x00008800ff147b82 */ /* 0x000ea20000000a00 */
[----:B------:R-:W-:Y:S01]  /*0030*/  ULDC.64 UR4, c[0x0][0x208] ;  /* 0x0000820000047ab9 */ /* 0x000fe20000000a00 */
[----:B------:R-:W3:Y:S06]  /*0040*/  S2R R5, SR_CTAID.X ;  /* 0x0000000000057919 */ /* 0x000eec0000002500 */
[----:B------:R-:W4:Y:S08]  /*0050*/  LDC.64 R12, c[0x0][0x210] ;  /* 0x00008400ff0c7b82 */ /* 0x000f300000000a00 */
[----:B------:R-:W5:Y:S08]  /*0060*/  LDC.64 R16, c[0x0][0x218] ;  /* 0x00008600ff107b82 */ /* 0x000f700000000a00 */
[----:B------:R-:W5:Y:S01]  /*0070*/  LDC.64 R8, c[0x0][0x228] ;  /* 0x00008a00ff087b82 */ /* 0x000f620000000a00 */
[----:B-1----:R-:W-:-:S02]  /*0080*/  SHF.L.U32 R0, R0, 0x2, RZ ;  /* 0x0000000200007819 */ /* 0x002fc400000006ff */
[----:B---3--:R-:W-:Y:S02]  /*0090*/  SHF.R.S32.HI R3, RZ, 0x16, R5 ;  /* 0x00000016ff037819 */ /* 0x008fe40000011405 */
[----:B------:R-:W-:Y:S02]  /*00a0*/  LOP3.LUT R0, R0, 0x1fc, RZ, 0xc0, !PT ;  /* 0x000001fc00007812 */ /* 0x000fe400078ec0ff */
[----:B------:R-:W-:Y:S02]  /*00b0*/  SGXT R3, R3, 0x1 ;  /* 0x000000010303781a */ /* 0x000fe40000000200 */
[----:B------:R-:W-:Y:S02]  /*00c0*/  LEA R0, R5, R0, 0x9 ;  /* 0x0000000005007211 */ /* 0x000fe400078e48ff */
[----:B------:R-:W1:Y:S02]  /*00d0*/  LDC.64 R4, c[0x0][0x230] ;  /* 0x00008c00ff047b82 */ /* 0x000e640000000a00 */
[----:B------:R-:W-:-:S04]  /*00e0*/  LEA.HI R3, R3, R0, RZ, 0x6 ;  /* 0x0000000003037211 */ /* 0x000fc800078f30ff */
[----:B------:R-:W-:-:S04]  /*00f0*/  LOP3.LUT R3, R3, 0xffffffc0, RZ, 0xc0, !PT ;  /* 0xffffffc003037812 */ /* 0x000fc800078ec0ff */
[----:B------:R-:W-:-:S05]  /*0100*/  IADD3 R2, R0, -R3, RZ ;  /* 0x8000000300027210 */ /* 0x000fca0007ffe0ff */
[----:B--2---:R-:W-:-:S06]  /*0110*/  IMAD.WIDE R20, R2, 0x4, R20 ;  /* 0x0000000402147825 */ /* 0x004fcc00078e0214 */
[----:B------:R-:W2:Y:S01]  /*0120*/  LDG.E.EL.128 R20, desc[UR4][R20.64] ;  /* 0x0000000414147981 */ /* 0x000ea2000c2e1d00 */
[----:B----4-:R-:W-:-:S04]  /*0130*/  IMAD.WIDE R12, R0, 0x4, R12 ;  /* 0x00000004000c7825 */ /* 0x010fc800078e020c */
[C---:B-----5:R-:W-:Y:S02]  /*0140*/  IMAD.WIDE R16, R2.reuse, 0x4, R16 ;  /* 0x0000000402107825 */ /* 0x060fe400078e0210 */
[----:B------:R-:W3:Y:S04]  /*0150*/  LDG.E.128 R12, desc[UR4][R12.64] ;  /* 0x000000040c0c7981 */ /* 0x000ee8000c1e1d00 */
[----:B------:R-:W3:Y:S01]  /*0160*/  LDG.E.EL.128 R16, desc[UR4][R16.64] ;  /* 0x0000000410107981 */ /* 0x000ee2000c2e1d00 */
[----:B0-----:R-:W-:-:S04]  /*0170*/  IMAD.WIDE R8, R2, 0x4, R8 ;  /* 0x0000000402087825 */ /* 0x001fc800078e0208 */
[----:B-1----:R-:W-:Y:S02]  /*0180*/  IMAD.WIDE R4, R2, 0x4, R4 ;  /* 0x0000000402047825 */ /* 0x002fe400078e0204 */
[----:B------:R-:W4:Y:S04]  /*0190*/  LDG.E.EL.128 R8, desc[UR4][R8.64] ;  /* 0x0000000408087981 */ /* 0x000f28000c2e1d00 */
[----:B------:R-:W4:Y:S01]  /*01a0*/  LDG.E.EL.128 R4, desc[UR4][R4.64] ;  /* 0x0000000404047981 */ /* 0x000f22000c2e1d00 */
[----:B--2---:R-:W-:Y:S01]  /*01b0*/  FADD R22, R22, 9.9999997473787516356e-06 ;  /* 0x3727c5ac16167421 */ /* 0x004fe20000000000 */
[----:B------:R-:W-:Y:S01]  /*01c0*/  FADD R23, R23, 9.9999997473787516356e-06 ;  /* 0x3727c5ac17177421 */ /* 0x000fe20000000000 */
[----:B------:R-:W-:Y:S01]  /*01d0*/  FADD R2, R20, 9.9999997473787516356e-06 ;  /* 0x3727c5ac14027421 */ /* 0x000fe20000000000 */
[----:B------:R-:W-:Y:S01]  /*01e0*/  FADD R21, R21, 9.9999997473787516356e-06 ;  /* 0x3727c5ac15157421 */ /* 0x000fe20000000000 */
[----:B------:R-:W0:Y:S01]  /*01f0*/  MUFU.SQRT R24, R22 ;  /* 0x0000001600187308 */ /* 0x000e220000002000 */
[----:B------:R-:W-:Y:S01]  /*0200*/  HFMA2.MMA R20, -RZ, RZ, 1.625, 0 ;  /* 0x3e800000ff147435 */ /* 0x000fe200000001ff */
[----:B---3--:R-:W-:-:S06]  /*0210*/  FADD R12, R12, -R16 ;  /* 0x800000100c0c7221 */ /* 0x008fcc0000000000 */
[----:B------:R-:W1:Y:S01]  /*0220*/  MUFU.SQRT R23, R23 ;  /* 0x0000001700177308 */ /* 0x000e620000002000 */
[----:B------:R-:W-:Y:S01]  /*0230*/  FADD R13, R13, -R17 ;  /* 0x800000110d0d7221 */ /* 0x000fe20000000000 */
[----:B------:R-:W-:Y:S01]  /*0240*/  FADD R14, R14, -R18 ;  /* 0x800000120e0e7221 */ /* 0x000fe20000000000 */
[----:B------:R-:W-:Y:S01]  /*0250*/  FADD R18, R15, -R19 ;  /* 0x800000130f127221 */ /* 0x000fe20000000000 */
[----:B0-----:R-:W-:-:S04]  /*0260*/  FSETP.GT.AND P6, PT, R24, 8.50705917302346158658e+37, PT ;  /* 0x7e8000001800780b */ /* 0x001fc80003fc4000 */
[----:B------:R0:W2:Y:S01]  /*0270*/  MUFU.SQRT R25, R2 ;  /* 0x0000000200197308 */ /* 0x0000a20000002000 */
[----:B------:R-:W-:Y:S02]  /*0280*/  FSETP.GEU.AND P1, PT, R24, 1.175494350822287508e-38, PT ;  /* 0x008000001800780b */ /* 0x000fe40003f2e000 */
[----:B-1----:R-:W-:-:S05]  /*0290*/  FSETP.GT.AND P5, PT, R23, 8.50705917302346158658e+37, PT ;  /* 0x7e8000001700780b */ /* 0x002fca0003fa4000 */
[----:B------:R1:W3:Y:S01]  /*02a0*/  MUFU.SQRT R26, R21 ;  /* 0x00000015001a7308 */ /* 0x0002e20000002000 */
[----:B------:R-:W-:Y:S01]  /*02b0*/  FSETP.GEU.AND P2, PT, R23, 1.175494350822287508e-38, PT ;  /* 0x008000001700780b */ /* 0x000fe20003f4e000 */
[----:B0-----:R-:W0:Y:S01]  /*02c0*/  LDC.64 R2, c[0x0][0x238] ;  /* 0x00008e00ff027b82 */ /* 0x001e220000000a00 */
[----:B------:R-:W-:Y:S01]  /*02d0*/  FSEL R16, R20, 1, P5 ;  /* 0x3f80000014107808 */ /* 0x000fe20002800000 */
[----:B------:R-:W-:Y:S01]  /*02e0*/  @P6 FMUL R24, R24, 0.25 ;  /* 0x3e80000018186820 */ /* 0x000fe20000400000 */
[----:B--2---:R-:W-:-:S03]  /*02f0*/  FSETP.GT.AND P3, PT, R25, 8.50705917302346158658e+37, PT ;  /* 0x7e8000001900780b */ /* 0x004fc60003f64000 */
[----:B------:R-:W-:Y:S01]  /*0300*/  @!P1 FMUL R24, R24, 16777216 ;  /* 0x4b80000018189820 */ /* 0x000fe20000400000 */
[----:B-1----:R-:W-:Y:S02]  /*0310*/  FSEL R21, R20, 1, P6 ;  /* 0x3f80000014157808 */ /* 0x002fe40003000000 */
[----:B------:R-:W-:Y:S01]  /*0320*/  FSETP.GEU.AND P6, PT, R25, 1.175494350822287508e-38, PT ;  /* 0x008000001900780b */ /* 0x000fe20003fce000 */
[----:B------:R-:W-:Y:S02]  /*0330*/  @P5 FMUL R23, R23, 0.25 ;  /* 0x3e80000017175820 */ /* 0x000fe40000400000 */
[----:B------:R-:W1:Y:S01]  /*0340*/  MUFU.RCP R24, R24 ;  /* 0x0000001800187308 */ /* 0x000e620000001000 */
[C---:B---3--:R-:W-:Y:S01]  /*0350*/  FSETP.GT.AND P4, PT, R26.reuse, 8.50705917302346158658e+37, PT ;  /* 0x7e8000001a00780b */ /* 0x048fe20003f84000 */
[----:B------:R-:W-:Y:S01]  /*0360*/  @!P2 FMUL R23, R23, 16777216 ;  /* 0x4b8000001717a820 */ /* 0x000fe20000400000 */
[----:B------:R-:W-:Y:S01]  /*0370*/  FSETP.GEU.AND P0, PT, R26, 1.175494350822287508e-38, PT ;  /* 0x008000001a00780b */ /* 0x000fe20003f0e000 */
[----:B------:R-:W-:Y:S01]  /*0380*/  @!P2 FMUL R16, R16, 16777216 ;  /* 0x4b8000001010a820 */ /* 0x000fe20000400000 */
[C---:B------:R-:W-:Y:S01]  /*0390*/  FSEL R17, R20.reuse, 1, P4 ;  /* 0x3f80000014117808 */ /* 0x040fe20002000000 */
[----:B------:R-:W-:Y:S01]  /*03a0*/  @P3 FMUL R25, R25, 0.25 ;  /* 0x3e80000019193820 */ /* 0x000fe20000400000 */
[----:B------:R-:W-:Y:S01]  /*03b0*/  FSEL R20, R20, 1, P3 ;  /* 0x3f80000014147808 */ /* 0x000fe20001800000 */
[----:B------:R-:W2:Y:S01]  /*03c0*/  MUFU.RCP R23, R23 ;  /* 0x0000001700177308 */ /* 0x000ea20000001000 */
[----:B------:R-:W-:Y:S01]  /*03d0*/  @!P1 FMUL R21, R21, 16777216 ;  /* 0x4b80000015159820 */ /* 0x000fe20000400000 */
[----:B------:R-:W-:-:S02]  /*03e0*/  @!P6 FMUL R25, R25, 16777216 ;  /* 0x4b8000001919e820 */ /* 0x000fc40000400000 */
[----:B------:R-:W-:Y:S01]  /*03f0*/  @!P6 FMUL R20, R20, 16777216 ;  /* 0x4b8000001414e820 */ /* 0x000fe20000400000 */
[----:B0-----:R-:W-:-:S04]  /*0400*/  IMAD.WIDE R2, R0, 0x4, R2 ;  /* 0x0000000400027825 */ /* 0x001fc800078e0202 */
[----:B------:R-:W-:Y:S01]  /*0410*/  @P4 FMUL R26, R26, 0.25 ;  /* 0x3e8000001a1a4820 */ /* 0x000fe20000400000 */
[----:B-1----:R-:W-:Y:S01]  /*0420*/  FMUL R21, R24, R21 ;  /* 0x0000001518157220 */ /* 0x002fe20000400000 */
[----:B------:R-:W0:Y:S01]  /*0430*/  MUFU.RCP R25, R25 ;  /* 0x0000001900197308 */ /* 0x000e220000001000 */
[----:B------:R-:W-:Y:S01]  /*0440*/  @!P0 FMUL R17, R17, 16777216 ;  /* 0x4b80000011118820 */ /* 0x000fe20000400000 */
[----:B------:R-:W-:Y:S01]  /*0450*/  @!P0 FMUL R26, R26, 16777216 ;  /* 0x4b8000001a1a8820 */ /* 0x000fe20000400000 */
[----:B------:R-:W-:Y:S01]  /*0460*/  FMUL R21, R21, R14 ;  /* 0x0000000e15157220 */ /* 0x000fe20000400000 */
[----:B--2---:R-:W-:-:S04]  /*0470*/  FMUL R23, R23, R16 ;  /* 0x0000001017177220 */ /* 0x004fc80000400000 */
[----:B------:R-:W1:Y:S01]  /*0480*/  MUFU.RCP R22, R26 ;  /* 0x0000001a00167308 */ /* 0x000e620000001000 */
[----:B----4-:R-:W-:Y:S01]  /*0490*/  FFMA R6, R10, R21, R6 ;  /* 0x000000150a067223 */ /* 0x010fe20000000006 */
[----:B------:R-:W-:-:S04]  /*04a0*/  FMUL R18, R23, R18 ;  /* 0x0000001217127220 */ /* 0x000fc80000400000 */
[C---:B------:R-:W-:Y:S01]  /*04b0*/  FSETP.GEU.AND P1, PT, R6.reuse, RZ, PT ;  /* 0x000000ff0600720b */ /* 0x040fe20003f2e000 */
[----:B0-----:R-:W-:Y:S01]  /*04c0*/  FMUL R25, R25, R20 ;  /* 0x0000001419197220 */ /* 0x001fe20000400000 */
[----:B------:R-:W-:Y:S02]  /*04d0*/  FFMA R7, R11, R18, R7 ;  /* 0x000000120b077223 */ /* 0x000fe40000000007 */
[----:B------:R-:W-:Y:S01]  /*04e0*/  SEL R6, R6, RZ, P1 ;  /* 0x000000ff06067207 */ /* 0x000fe20000800000 */
[----:B------:R-:W-:Y:S02]  /*04f0*/  FMUL R25, R25, R12 ;  /* 0x0000000c19197220 */ /* 0x000fe40000400000 */
[C---:B------:R-:W-:Y:S01]  /*0500*/  FSETP.GEU.AND P0, PT, R7.reuse, RZ, PT ;  /* 0x000000ff0700720b */ /* 0x040fe20003f0e000 */
[----:B-1----:R-:W-:Y:S01]  /*0510*/  FMUL R22, R22, R17 ;  /* 0x0000001116167220 */ /* 0x002fe20000400000 */
[----:B------:R-:W-:Y:S02]  /*0520*/  FFMA R4, R8, R25, R4 ;  /* 0x0000001908047223 */ /* 0x000fe40000000004 */
[----:B------:R-:W-:Y:S01]  /*0530*/  SEL R7, R7, RZ, P0 ;  /* 0x000000ff07077207 */ /* 0x000fe20000000000 */
[----:B------:R-:W-:-:S02]  /*0540*/  FMUL R22, R22, R13 ;  /* 0x0000000d16167220 */ /* 0x000fc40000400000 */
[C---:B------:R-:W-:Y:S02]  /*0550*/  FSETP.GEU.AND P3, PT, R4.reuse, RZ, PT ;  /* 0x000000ff0400720b */ /* 0x040fe40003f6e000 */
[----:B------:R-:W-:Y:S02]  /*0560*/  FFMA R5, R9, R22, R5 ;  /* 0x0000001609057223 */ /* 0x000fe40000000005 */
[----:B------:R-:W-:-:S03]  /*0570*/  SEL R4, R4, RZ, P3 ;  /* 0x000000ff04047207 */ /* 0x000fc60001800000 */
[----:B------:R-:W-:-:S04]  /*0580*/  FSETP.GEU.AND P2, PT, R5, RZ, PT ;  /* 0x000000ff0500720b */ /* 0x000fc80003f4e000 */
[----:B------:R-:W-:-:S05]  /*0590*/  SEL R5, R5, RZ, P2 ;  /* 0x000000ff05057207 */ /* 0x000fca0001000000 */
[----:B------:R-:W-:Y:S01]  /*05a0*/  STG.E.128 desc[UR4][R2.64], R4 ;  /* 0x0000000402007986 */ /* 0x000fe2000c101d04 */
[----:B------:R-:W-:Y:S05]  /*05b0*/  EXIT ;  /* 0x000000000000794d */ /* 0x000fea0003800000 */
.L_x_0:
[----:B------:R-:W-:-:S00]  /*05c0*/  BRA `(.L_x_0) ;  /* 0xfffffffc00fc7947 */ /* 0x000fc0000383ffff */
[----:B------:R-:W-:-:S00]  /*05d0*/  NOP ;  /* 0x0000000000007918 */ /* 0x000fc00000000000 */
        /* <DEDUP_REMOVED lines=10> */
.L_x_1:


//--------------------- .nv.global.init           --------------------------
	.section	.nv.global.init,"aw",@progbits
.nv.global.init:
	.type		_$_str,@object
	.size		_$_str,(_$_str_$_2 - _$_str)
_$_str:
        /*0000*/ 	.byte	0x5f, 0x5f, 0x43, 0x55, 0x44, 0x41, 0x5f, 0x46, 0x54, 0x5a, 0x00
	.type		_$_str_$_2,@object
	.size		_$_str_$_2,(.L_1 - _$_str_$_2)
_$_str_$_2:
        /*000b*/ 	.byte	0x5f, 0x5f, 0x43, 0x55, 0x44, 0x41, 0x5f, 0x50, 0x52, 0x45, 0x43, 0x5f, 0x53, 0x51, 0x52, 0x54
        /*001b*/ 	.byte	0x00
.L_1:


//--------------------- .nv.constant0.triton_poi_fused__native_batch_norm_legit_no_training_relu_4 --------------------------
	.section	.nv.constant0.triton_poi_fused__native_batch_norm_legit_no_training_relu_4,"a",@progbits
	.sectionflags	@""
	.align	4
.nv.constant0.triton_poi_fused__native_batch_norm_legit_no_training_relu_4:
	.zero		580
